//
// Generated by NVIDIA NVVM Compiler
//
// Compiler Build ID: CL-36424714
// Cuda compilation tools, release 13.0, V13.0.88
// Based on NVVM 20.0.0
//

.version 9.0
.target sm_100
.address_size 64

	// .globl	_Z19multiplyElementwiseP7double2S0_i

.visible .entry _Z19multiplyElementwiseP7double2S0_i(
	.param .u64 .ptr .align 1 _Z19multiplyElementwiseP7double2S0_i_param_0,
	.param .u64 .ptr .align 1 _Z19multiplyElementwiseP7double2S0_i_param_1,
	.param .u32 _Z19multiplyElementwiseP7double2S0_i_param_2
)
{
	.reg .pred 	%p<2>;
	.reg .b32 	%r<6>;
	.reg .b64 	%rd<8>;
	.reg .b64 	%fd<10>;

	ld.param.u64 	%rd1, [_Z19multiplyElementwiseP7double2S0_i_param_0];
	ld.param.u64 	%rd2, [_Z19multiplyElementwiseP7double2S0_i_param_1];
	ld.param.u32 	%r2, [_Z19multiplyElementwiseP7double2S0_i_param_2];
	mov.u32 	%r3, %ctaid.x;
	mov.u32 	%r4, %ntid.x;
	mov.u32 	%r5, %tid.x;
	mad.lo.s32 	%r1, %r3, %r4, %r5;
	setp.ge.s32 	%p1, %r1, %r2;
	@%p1 bra 	$L__BB0_2;
	cvta.to.global.u64 	%rd3, %rd1;
	cvta.to.global.u64 	%rd4, %rd2;
	mul.wide.s32 	%rd5, %r1, 16;
	add.s64 	%rd6, %rd3, %rd5;
	ld.global.v2.f64 	{%fd1, %fd2}, [%rd6];
	add.s64 	%rd7, %rd4, %rd5;
	ld.global.v2.f64 	{%fd3, %fd4}, [%rd7];
	mul.f64 	%fd5, %fd1, %fd3;
	mul.f64 	%fd6, %fd2, %fd4;
	sub.f64 	%fd7, %fd5, %fd6;
	mul.f64 	%fd8, %fd1, %fd4;
	fma.rn.f64 	%fd9, %fd2, %fd3, %fd8;
	st.global.v2.f64 	[%rd6], {%fd7, %fd9};
$L__BB0_2:
	ret;

}


// ===== COMPILED SASS (sm_100) =====

	.target	sm_100

	.elftype	@"ET_EXEC"


//--------------------- .note.nv.tkinfo           --------------------------
	.section	.note.nv.tkinfo,"",@"SHT_NOTE"
	.sectionflags	@"SHF_NOTE_NV_TKINFO"
	.tkinfo
        /*0018*/ 	.word	0x00000002
        /*0030*/ 	.string	""
        /*0030*/ 	.string	"ptxas"
        /*0030*/ 	.string	"Cuda compilation tools, release 13.0, V13.0.88"
        /*0030*/ 	.string	"Build cuda_13.0.r13.0/compiler.36424714_0"
        /*0030*/ 	.string	"-arch sm_100 -m 64 "



//--------------------- .note.nv.cuinfo           --------------------------
	.section	.note.nv.cuinfo,"",@"SHT_NOTE"
	.sectionflags	@"SHF_NOTE_NV_CUINFO"
        /*0018*/ 	.short	0x0002
        /*001a*/ 	.short	0x0064
        /*001c*/ 	.short	0x0082
	.zero		2


//--------------------- .nv.info                  --------------------------
	.section	.nv.info,"",@"SHT_CUDA_INFO"
	.align	4


	//----- nvinfo : EIATTR_REGCOUNT
	.align		4
        /*0000*/ 	.byte	0x04, 0x2f
        /*0002*/ 	.short	(.L_1 - .L_0)
	.align		4
.L_0:
        /*0004*/ 	.word	index@(_Z19multiplyElementwiseP7double2S0_i)
        /*0008*/ 	.word	0x00000010


	//----- nvinfo : EIATTR_FRAME_SIZE
	.align		4
.L_1:
        /*000c*/ 	.byte	0x04, 0x11
        /*000e*/ 	.short	(.L_3 - .L_2)
	.align		4
.L_2:
        /*0010*/ 	.word	index@(_Z19multiplyElementwiseP7double2S0_i)
        /*0014*/ 	.word	0x00000000


	//----- nvinfo : EIATTR_MIN_STACK_SIZE
	.align		4
.L_3:
        /*0018*/ 	.byte	0x04, 0x12
        /*001a*/ 	.short	(.L_5 - .L_4)
	.align		4
.L_4:
        /*001c*/ 	.word	index@(_Z19multiplyElementwiseP7double2S0_i)
        /*0020*/ 	.word	0x00000000
.L_5:


//--------------------- .nv.compat                --------------------------
	.section	.nv.compat,"",@"SHT_CUDA_COMPAT_INFO"
	.align	4
        /*0000*/ 	.byte	0x02, 0x09, 0x00, 0x00, 0x02, 0x02, 0x01, 0x00, 0x02, 0x05, 0x05, 0x00, 0x03, 0x07, 0x01, 0x01
        /*0010*/ 	.byte	0x02, 0x03, 0x00, 0x00, 0x02, 0x06, 0x01, 0x00, 0x04, 0x0b, 0x08, 0x00, 0x01, 0x00, 0x00, 0x00
        /*0020*/ 	.byte	0x00, 0x00, 0x00, 0x00


//--------------------- .nv.info._Z19multiplyElementwiseP7double2S0_i --------------------------
	.section	.nv.info._Z19multiplyElementwiseP7double2S0_i,"",@"SHT_CUDA_INFO"
	.sectionflags	@""
	.align	4


	//----- nvinfo : EIATTR_CUDA_API_VERSION
	.align		4
        /*0000*/ 	.byte	0x04, 0x37
        /*0002*/ 	.short	(.L_7 - .L_6)
.L_6:
        /*0004*/ 	.word	0x00000082


	//----- nvinfo : EIATTR_KPARAM_INFO
	.align		4
.L_7:
        /*0008*/ 	.byte	0x04, 0x17
        /*000a*/ 	.short	(.L_9 - .L_8)
.L_8:
        /*000c*/ 	.word	0x00000000
        /*0010*/ 	.short	0x0002
        /*0012*/ 	.short	0x0010
        /*0014*/ 	.byte	0x00, 0xf0, 0x11, 0x00


	//----- nvinfo : EIATTR_KPARAM_INFO
	.align		4
.L_9:
        /*0018*/ 	.byte	0x04, 0x17
        /*001a*/ 	.short	(.L_11 - .L_10)
.L_10:
        /*001c*/ 	.word	0x00000000
        /*0020*/ 	.short	0x0001
        /*0022*/ 	.short	0x0008
        /*0024*/ 	.byte	0x00, 0xf5, 0x21, 0x00


	//----- nvinfo : EIATTR_KPARAM_INFO
	.align		4
.L_11:
        /*0028*/ 	.byte	0x04, 0x17
        /*002a*/ 	.short	(.L_13 - .L_12)
.L_12:
        /*002c*/ 	.word	0x00000000
        /*0030*/ 	.short	0x0000
        /*0032*/ 	.short	0x0000
        /*0034*/ 	.byte	0x00, 0xf5, 0x21, 0x00


	//----- nvinfo : EIATTR_SPARSE_MMA_MASK
	.align		4
.L_13:
        /*0038*/ 	.byte	0x03, 0x50
        /*003a*/ 	.short	0x0000


	//----- nvinfo : EIATTR_MAXREG_COUNT
	.align		4
        /*003c*/ 	.byte	0x03, 0x1b
        /*003e*/ 	.short	0x00ff


	//----- nvinfo : EIATTR_MERCURY_ISA_VERSION
	.align		4
        /*0040*/ 	.byte	0x03, 0x5f
        /*0042*/ 	.short	0x0101


	//----- nvinfo : EIATTR_VRC_CTA_INIT_COUNT
	.align		4
        /*0044*/ 	.byte	0x02, 0x4a
	.zero		1
	.zero		1


	//----- nvinfo : EIATTR_EXIT_INSTR_OFFSETS
	.align		4
        /*0048*/ 	.byte	0x04, 0x1c
        /*004a*/ 	.short	(.L_15 - .L_14)


	//   ....[0]....
.L_14:
        /*004c*/ 	.word	0x00000070


	//   ....[1]....
        /*0050*/ 	.word	0x00000140


	//----- nvinfo : EIATTR_CBANK_PARAM_SIZE
	.align		4
.L_15:
        /*0054*/ 	.byte	0x03, 0x19
        /*0056*/ 	.short	0x0014


	//----- nvinfo : EIATTR_PARAM_CBANK
	.align		4
        /*0058*/ 	.byte	0x04, 0x0a
        /*005a*/ 	.short	(.L_17 - .L_16)
	.align		4
.L_16:
        /*005c*/ 	.word	index@(.nv.constant0._Z19multiplyElementwiseP7double2S0_i)
        /*0060*/ 	.short	0x0380
        /*0062*/ 	.short	0x0014


	//----- nvinfo : EIATTR_SW_WAR
	.align		4
.L_17:
        /*0064*/ 	.byte	0x04, 0x36
        /*0066*/ 	.short	(.L_19 - .L_18)
.L_18:
        /*0068*/ 	.word	0x00000008
.L_19:


//--------------------- .nv.callgraph             --------------------------
	.section	.nv.callgraph,"",@"SHT_CUDA_CALLGRAPH"
	.align	4
	.sectionentsize	8
	.align		4
        /*0000*/ 	.word	0x00000000
	.align		4
        /*0004*/ 	.word	0xffffffff
	.align		4
        /*0008*/ 	.word	0x00000000
	.align		4
        /*000c*/ 	.word	0xfffffffe
	.align		4
        /*0010*/ 	.word	0x00000000
	.align		4
        /*0014*/ 	.word	0xfffffffd
	.align		4
        /*0018*/ 	.word	0x00000000
	.align		4
        /*001c*/ 	.word	0xfffffffc


//--------------------- .text._Z19multiplyElementwiseP7double2S0_i --------------------------
	.section	.text._Z19multiplyElementwiseP7double2S0_i,"ax",@progbits
	.align	128
        .global         _Z19multiplyElementwiseP7double2S0_i
        .type           _Z19multiplyElementwiseP7double2S0_i,@function
        .size           _Z19multiplyElementwiseP7double2S0_i,(.L_x_1 - _Z19multiplyElementwiseP7double2S0_i)
        .other          _Z19multiplyElementwiseP7double2S0_i,@"STO_CUDA_ENTRY STV_DEFAULT"
_Z19multiplyElementwiseP7double2S0_i:
.text._Z19multiplyElementwiseP7double2S0_i:
[----:B------:R-:W-:Y:S01]  /*0000*/  LDC R1, c[0x0][0x37c] ;  /* 0x0000df00ff017b82 */ /* 0x000fe20000000800 */
[----:B------:R-:W0:Y:S07]  /*0010*/  S2R R0, SR_TID.X ;  /* 0x0000000000007919 */ /* 0x000e2e0000002100 */
[----:B------:R-:W0:Y:S01]  /*0020*/  S2UR UR4, SR_CTAID.X ;  /* 0x00000000000479c3 */ /* 0x000e220000002500 */
[----:B------:R-:W1:Y:S07]  /*0030*/  LDCU UR5, c[0x0][0x390] ;  /* 0x00007200ff0577ac */ /* 0x000e6e0008000800 */
[----:B------:R-:W0:Y:S02]  /*0040*/  LDC R5, c[0x0][0x360] ;  /* 0x0000d800ff057b82 */ /* 0x000e240000000800 */
[----:B0-----:R-:W-:-:S05]  /*0050*/  IMAD R5, R5, UR4, R0 ;  /* 0x0000000405057c24 */ /* 0x001fca000f8e0200 */
[----:B-1----:R-:W-:-:S13]  /*0060*/  ISETP.GE.AND P0, PT, R5, UR5, PT ;  /* 0x0000000505007c0c */ /* 0x002fda000bf06270 */
[----:B------:R-:W-:Y:S05]  /*0070*/  @P0 EXIT ;  /* 0x000000000000094d */ /* 0x000fea0003800000 */
[----:B------:R-:W0:Y:S01]  /*0080*/  LDC.64 R8, c[0x0][0x388] ;  /* 0x0000e200ff087b82 */ /* 0x000e220000000a00 */
[----:B------:R-:W1:Y:S07]  /*0090*/  LDCU.64 UR4, c[0x0][0x358] ;  /* 0x00006b00ff0477ac */ /* 0x000e6e0008000a00 */
[----:B------:R-:W2:Y:S01]  /*00a0*/  LDC.64 R2, c[0x0][0x380] ;  /* 0x0000e000ff027b82 */ /* 0x000ea20000000a00 */
[----:B0-----:R-:W-:-:S06]  /*00b0*/  IMAD.WIDE R8, R5, 0x10, R8 ;  /* 0x0000001005087825 */ /* 0x001fcc00078e0208 */
[----:B-1----:R-:W3:Y:S01]  /*00c0*/  LDG.E.128 R8, desc[UR4][R8.64] ;  /* 0x0000000408087981 */ /* 0x002ee2000c1e1d00 */
[----:B--2---:R-:W-:-:S05]  /*00d0*/  IMAD.WIDE R2, R5, 0x10, R2 ;  /* 0x0000001005027825 */ /* 0x004fca00078e0202 */
[----:B------:R-:W3:Y:S02]  /*00e0*/  LDG.E.128 R4, desc[UR4][R2.64] ;  /* 0x0000000402047981 */ /* 0x000ee4000c1e1d00 */
[-C--:B---3--:R-:W-:Y:S02]  /*00f0*/  DMUL R12, R6, R10.reuse ;  /* 0x0000000a060c7228 */ /* 0x088fe40000000000 */
[----:B------:R-:W-:-:S06]  /*0100*/  DMUL R10, R4, R10 ;  /* 0x0000000a040a7228 */ /* 0x000fcc0000000000 */
[-C--:B------:R-:W-:Y:S02]  /*0110*/  DFMA R4, R4, R8.reuse, -R12 ;  /* 0x000000080404722b */ /* 0x080fe4000000080c */
[----:B------:R-:W-:-:S07]  /*0120*/  DFMA R6, R6, R8, R10 ;  /* 0x000000080606722b */ /* 0x000fce000000000a */
[----:B------:R-:W-:Y:S01]  /*0130*/  STG.E.128 desc[UR4][R2.64], R4 ;  /* 0x0000000402007986 */ /* 0x000fe2000c101d04 */
[----:B------:R-:W-:Y:S05]  /*0140*/  EXIT ;  /* 0x000000000000794d */ /* 0x000fea0003800000 */
.L_x_0:
[----:B------:R-:W-:-:S00]  /*0150*/  BRA `(.L_x_0) ;  /* 0xfffffffc00fc7947 */ /* 0x000fc0000383ffff */
[----:B------:R-:W-:-:S00]  /*0160*/  NOP ;  /* 0x0000000000007918 */ /* 0x000fc00000000000 */
        /* <DEDUP_REMOVED lines=9> */
.L_x_1:


//--------------------- .nv.shared.reserved.0     --------------------------
	.section	.nv.shared.reserved.0,"aw",@nobits
	.weak		__nv_reservedSMEM_offset_0_alias
	.size		__nv_reservedSMEM_offset_0_alias, 0, 64
	.other		__nv_reservedSMEM_offset_0_alias,@"STO_CUDA_RESERVED_SHARED STV_DEFAULT"
__nv_reservedSMEM_offset_0_alias:
	.zero		0
	.zero		64


//--------------------- .nv.constant0._Z19multiplyElementwiseP7double2S0_i --------------------------
	.section	.nv.constant0._Z19multiplyElementwiseP7double2S0_i,"a",@progbits
	.sectionflags	@""
	.align	4
.nv.constant0._Z19multiplyElementwiseP7double2S0_i:
	.zero		916


//--------------------- SYMBOLS --------------------------

	.type		.nv.reservedSmem.offset0,@object
	.size		.nv.reservedSmem.offset0,0x4
